	.headerflags	@"EF_CUDA_TEXMODE_UNIFIED EF_CUDA_64BIT_ADDRESS EF_CUDA_ACCELERATORS EF_CUDA_SM90 EF_CUDA_VIRTUAL_SM(EF_CUDA_SM90)"
	.elftype	@"ET_EXEC"


//--------------------- .nv.info                  --------------------------
	.section	.nv.info,"",@"SHT_CUDA_INFO"
	.align	4


	//----- nvinfo : EIATTR_REGCOUNT
	.align		4
        /*0000*/ 	.byte	0x04, 0x2f
        /*0002*/ 	.short	(.L_3 - .L_2)
	.align		4
.L_2:
        /*0004*/ 	.word	index@(triton_poi_fused__native_batch_norm_legit_no_training_4)
        /*0008*/ 	.word	0x00000014


	//----- nvinfo : EIATTR_MIN_STACK_SIZE
	.align		4
.L_3:
        /*000c*/ 	.byte	0x04, 0x12
        /*000e*/ 	.short	(.L_5 - .L_4)
	.align		4
.L_4:
        /*0010*/ 	.word	index@(triton_poi_fused__native_batch_norm_legit_no_training_4)
        /*0014*/ 	.word	0x00000000


	//----- nvinfo : EIATTR_FRAME_SIZE
	.align		4
.L_5:
        /*0018*/ 	.byte	0x04, 0x11
        /*001a*/ 	.short	(.L_7 - .L_6)
	.align		4
.L_6:
        /*001c*/ 	.word	index@(triton_poi_fused__native_batch_norm_legit_no_training_4)
        /*0020*/ 	.word	0x00000000


	//----- nvinfo : EIATTR_MIN_STACK_SIZE
	.align		4
.L_7:
        /*0024*/ 	.byte	0x04, 0x12
        /*0026*/ 	.short	(.L_9 - .L_8)
	.align		4
.L_8:
        /*0028*/ 	.word	index@(triton_poi_fused__native_batch_norm_legit_no_training_4)
        /*002c*/ 	.word	0x00000000
.L_9:


//--------------------- .nv.info.triton_poi_fused__native_batch_norm_legit_no_training_4 --------------------------
	.section	.nv.info.triton_poi_fused__native_batch_norm_legit_no_training_4,"",@"SHT_CUDA_INFO"
	.sectionflags	@""
	.align	4


	//----- nvinfo : EIATTR_CUDA_API_VERSION
	.align		4
        /*0000*/ 	.byte	0x04, 0x37
        /*0002*/ 	.short	(.L_11 - .L_10)
.L_10:
        /*0004*/ 	.word	0x0000007c


	//----- nvinfo : EIATTR_KPARAM_INFO
	.align		4
.L_11:
        /*0008*/ 	.byte	0x04, 0x17
        /*000a*/ 	.short	(.L_13 - .L_12)
.L_12:
        /*000c*/ 	.word	0x00000000
        /*0010*/ 	.short	0x0006
        /*0012*/ 	.short	0x0030
        /*0014*/ 	.byte	0x00, 0xf0, 0x11, 0x00


	//----- nvinfo : EIATTR_KPARAM_INFO
	.align		4
.L_13:
        /*0018*/ 	.byte	0x04, 0x17
        /*001a*/ 	.short	(.L_15 - .L_14)
.L_14:
        /*001c*/ 	.word	0x00000000
        /*0020*/ 	.short	0x0005
        /*0022*/ 	.short	0x0028
        /*0024*/ 	.byte	0x00, 0xf4, 0x21, 0x00


	//----- nvinfo : EIATTR_KPARAM_INFO
	.align		4
.L_15:
        /*0028*/ 	.byte	0x04, 0x17
        /*002a*/ 	.short	(.L_17 - .L_16)
.L_16:
        /*002c*/ 	.word	0x00000000
        /*0030*/ 	.short	0x0004
        /*0032*/ 	.short	0x0020
        /*0034*/ 	.byte	0x00, 0xf4, 0x21, 0x00


	//----- nvinfo : EIATTR_KPARAM_INFO
	.align		4
.L_17:
        /*0038*/ 	.byte	0x04, 0x17
        /*003a*/ 	.short	(.L_19 - .L_18)
.L_18:
        /*003c*/ 	.word	0x00000000
        /*0040*/ 	.short	0x0003
        /*0042*/ 	.short	0x0018
        /*0044*/ 	.byte	0x00, 0xf4, 0x21, 0x00


	//----- nvinfo : EIATTR_KPARAM_INFO
	.align		4
.L_19:
        /*0048*/ 	.byte	0x04, 0x17
        /*004a*/ 	.short	(.L_21 - .L_20)
.L_20:
        /*004c*/ 	.word	0x00000000
        /*0050*/ 	.short	0x0002
        /*0052*/ 	.short	0x0010
        /*0054*/ 	.byte	0x00, 0xf4, 0x21, 0x00


	//----- nvinfo : EIATTR_KPARAM_INFO
	.align		4
.L_21:
        /*0058*/ 	.byte	0x04, 0x17
        /*005a*/ 	.short	(.L_23 - .L_22)
.L_22:
        /*005c*/ 	.word	0x00000000
        /*0060*/ 	.short	0x0001
        /*0062*/ 	.short	0x0008
        /*0064*/ 	.byte	0x00, 0xf4, 0x21, 0x00


	//----- nvinfo : EIATTR_KPARAM_INFO
	.align		4
.L_23:
        /*0068*/ 	.byte	0x04, 0x17
        /*006a*/ 	.short	(.L_25 - .L_24)
.L_24:
        /*006c*/ 	.word	0x00000000
        /*0070*/ 	.short	0x0000
        /*0072*/ 	.short	0x0000
        /*0074*/ 	.byte	0x00, 0xf4, 0x21, 0x00


	//----- nvinfo : EIATTR_SPARSE_MMA_MASK
	.align		4
.L_25:
        /*0078*/ 	.byte	0x03, 0x50
        /*007a*/ 	.short	0x0000


	//----- nvinfo : EIATTR_MAXREG_COUNT
	.align		4
        /*007c*/ 	.byte	0x03, 0x1b
        /*007e*/ 	.short	0x00ff


	//----- nvinfo : EIATTR_EXIT_INSTR_OFFSETS
	.align		4
        /*0080*/ 	.byte	0x04, 0x1c
        /*0082*/ 	.short	(.L_27 - .L_26)


	//   ....[0]....
.L_26:
        /*0084*/ 	.word	0x00000310


	//   ....[1]....
        /*0088*/ 	.word	0x00000330


	//----- nvinfo : EIATTR_REQNTID
	.align		4
.L_27:
        /*008c*/ 	.byte	0x04, 0x10
        /*008e*/ 	.short	(.L_29 - .L_28)
.L_28:
        /*0090*/ 	.word	0x00000020
        /*0094*/ 	.word	0x00000001
        /*0098*/ 	.word	0x00000001


	//----- nvinfo : EIATTR_CBANK_PARAM_SIZE
	.align		4
.L_29:
        /*009c*/ 	.byte	0x03, 0x19
        /*009e*/ 	.short	0x0034


	//----- nvinfo : EIATTR_PARAM_CBANK
	.align		4
        /*00a0*/ 	.byte	0x04, 0x0a
        /*00a2*/ 	.short	(.L_31 - .L_30)
	.align		4
.L_30:
        /*00a4*/ 	.word	index@(.nv.constant0.triton_poi_fused__native_batch_norm_legit_no_training_4)
        /*00a8*/ 	.short	0x0210
        /*00aa*/ 	.short	0x0034


	//----- nvinfo : EIATTR_SW_WAR
	.align		4
.L_31:
        /*00ac*/ 	.byte	0x04, 0x36
        /*00ae*/ 	.short	(.L_33 - .L_32)
.L_32:
        /*00b0*/ 	.word	0x00000008
.L_33:


//--------------------- .nv.callgraph             --------------------------
	.section	.nv.callgraph,"",@"SHT_CUDA_CALLGRAPH"
	.align	4
	.sectionentsize	8
	.align		4
        /*0000*/ 	.word	0x00000000
	.align		4
        /*0004*/ 	.word	0xffffffff
	.align		4
        /*0008*/ 	.word	0x00000000
	.align		4
        /*000c*/ 	.word	0xfffffffe
	.align		4
        /*0010*/ 	.word	0x00000000
	.align		4
        /*0014*/ 	.word	0xfffffffd
	.align		4
        /*0018*/ 	.word	0x00000000
	.align		4
        /*001c*/ 	.word	0xfffffffc


//--------------------- .nv.constant4             --------------------------
	.section	.nv.constant4,"a",@progbits
	.align	8
	.align		8
.nv.constant4:
        /*0000*/ 	.dword	_$_str
	.align		8
        /*0008*/ 	.dword	_$_str_$_2


//--------------------- .text.triton_poi_fused__native_batch_norm_legit_no_training_4 --------------------------
	.section	.text.triton_poi_fused__native_batch_norm_legit_no_training_4,"ax",@progbits
	.align	128
        .global         triton_poi_fused__native_batch_norm_legit_no_training_4
        .type           triton_poi_fused__native_batch_norm_legit_no_training_4,@function
        .size           triton_poi_fused__native_batch_norm_legit_no_training_4,(.L_x_1 - triton_poi_fused__native_batch_norm_legit_no_training_4)
        .other          triton_poi_fused__native_batch_norm_legit_no_training_4,@"STO_CUDA_ENTRY STV_DEFAULT"
triton_poi_fused__native_batch_norm_legit_no_training_4:
.text.triton_poi_fused__native_batch_norm_legit_no_training_4:
[----:B------:R-:W0:Y:S01]  /*0000*/  LDC R1, c[0x0][0x28] ;  /* 0x00000a00ff017b82 */ /* 0x000e220000000800 */
[----:B------:R-:W1:Y:S07]  /*0010*/  S2R R16, SR_TID.X ;  /* 0x0000000000107919 */ /* 0x000e6e0000002100 */
[----:B------:R-:W2:Y:S01]  /*0020*/  LDC.64 R6, c[0x0][0x220] ;  /* 0x00008800ff067b82 */ /* 0x000ea20000000a00 */
[----:B------:R-:W-:Y:S01]  /*0030*/  HFMA2.MMA R12, -RZ, RZ, 0, 0 ;  /* 0x00000000ff0c7435 */ /* 0x000fe200000001ff */
[----:B------:R-:W-:Y:S01]  /*0040*/  ULDC.64 UR4, c[0x0][0x208] ;  /* 0x0000820000047ab9 */ /* 0x000fe20000000a00 */
[----:B------:R-:W3:Y:S05]  /*0050*/  S2R R13, SR_CTAID.X ;  /* 0x00000000000d7919 */ /* 0x000eea0000002500 */
[----:B------:R-:W4:Y:S08]  /*0060*/  LDC.64 R4, c[0x0][0x218] ;  /* 0x00008600ff047b82 */ /* 0x000f300000000a00 */
[----:B------:R-:W5:Y:S08]  /*0070*/  LDC.64 R8, c[0x0][0x228] ;  /* 0x00008a00ff087b82 */ /* 0x000f700000000a00 */
[----:B------:R-:W5:Y:S01]  /*0080*/  LDC.64 R10, c[0x0][0x230] ;  /* 0x00008c00ff0a7b82 */ /* 0x000f620000000a00 */
[----:B-1----:R-:W-:-:S02]  /*0090*/  LOP3.LUT R0, R16, 0xf, RZ, 0xc0, !PT ;  /* 0x0000000f10007812 */ /* 0x002fc400078ec0ff */
[----:B---3--:R-:W-:Y:S02]  /*00a0*/  SHF.R.S32.HI R2, RZ, 0x1b, R13 ;  /* 0x0000001bff027819 */ /* 0x008fe4000001140d */
[----:B------:R-:W-:Y:S02]  /*00b0*/  LEA R13, R13, R0, 0x4 ;  /* 0x000000000d0d7211 */ /* 0x000fe400078e20ff */
[----:B------:R-:W-:Y:S02]  /*00c0*/  SGXT R0, R2, 0x1 ;  /* 0x000000010200781a */ /* 0x000fe40000000200 */
[----:B------:R-:W-:Y:S01]  /*00d0*/  ISETP.GE.AND P0, PT, R13, 0x10, PT ;  /* 0x000000100d00780c */ /* 0x000fe20003f06270 */
[----:B------:R-:W1:Y:S01]  /*00e0*/  LDC.64 R2, c[0x0][0x210] ;  /* 0x00008400ff027b82 */ /* 0x000e620000000a00 */
[----:B------:R-:W-:-:S04]  /*00f0*/  LEA.HI R0, R0, R13, RZ, 0x2 ;  /* 0x0000000d00007211 */ /* 0x000fc800078f10ff */
[----:B------:R-:W-:-:S04]  /*0100*/  LOP3.LUT R0, R0, 0xfffffffc, RZ, 0xc0, !PT ;  /* 0xfffffffc00007812 */ /* 0x000fc800078ec0ff */
[----:B------:R-:W-:-:S05]  /*0110*/  IADD3 R15, R13, -R0, RZ ;  /* 0x800000000d0f7210 */ /* 0x000fca0007ffe0ff */
[----:B--2---:R-:W-:-:S05]  /*0120*/  IMAD.WIDE R6, R15, 0x4, R6 ;  /* 0x000000040f067825 */ /* 0x004fca00078e0206 */
[----:B------:R5:W2:Y:S01]  /*0130*/  @!P0 LDG.E.EL R12, desc[UR4][R6.64] ;  /* 0x00000004060c8981 */ /* 0x000aa2000c2e1900 */
[----:B------:R-:W-:Y:S01]  /*0140*/  IMAD.MOV.U32 R0, RZ, RZ, RZ ;  /* 0x000000ffff007224 */ /* 0x000fe200078e00ff */
[----:B------:R-:W-:Y:S01]  /*0150*/  MOV R17, RZ ;  /* 0x000000ff00117202 */ /* 0x000fe20000000f00 */
[----:B----4-:R-:W-:-:S04]  /*0160*/  IMAD.WIDE R4, R15, 0x4, R4 ;  /* 0x000000040f047825 */ /* 0x010fc800078e0204 */
[----:B-1----:R-:W-:Y:S01]  /*0170*/  IMAD.WIDE R2, R13, 0x4, R2 ;  /* 0x000000040d027825 */ /* 0x002fe200078e0202 */
[----:B------:R1:W3:Y:S03]  /*0180*/  @!P0 LDG.E.EL R17, desc[UR4][R4.64] ;  /* 0x0000000404118981 */ /* 0x0002e6000c2e1900 */
[C---:B-----5:R-:W-:Y:S01]  /*0190*/  IMAD.WIDE R6, R15.reuse, 0x4, R8 ;  /* 0x000000040f067825 */ /* 0x060fe200078e0208 */
[----:B------:R4:W3:Y:S03]  /*01a0*/  @!P0 LDG.E R0, desc[UR4][R2.64] ;  /* 0x0000000402008981 */ /* 0x0008e6000c1e1900 */
[----:B0-----:R-:W-:Y:S01]  /*01b0*/  IMAD.WIDE R8, R15, 0x4, R10 ;  /* 0x000000040f087825 */ /* 0x001fe200078e020a */
[----:B------:R-:W-:-:S06]  /*01c0*/  CS2R R10, SRZ ;  /* 0x00000000000a7805 */ /* 0x000fcc000001ff00 */
[----:B------:R-:W5:Y:S01]  /*01d0*/  @!P0 LDG.E.EL R10, desc[UR4][R6.64] ;  /* 0x00000004060a8981 */ /* 0x000f62000c2e1900 */
[----:B-1----:R-:W-:Y:S01]  /*01e0*/  IMAD.MOV.U32 R5, RZ, RZ, 0x3e800000 ;  /* 0x3e800000ff057424 */ /* 0x002fe200078e00ff */
[----:B----4-:R-:W0:Y:S02]  /*01f0*/  LDC.64 R2, c[0x0][0x238] ;  /* 0x00008e00ff027b82 */ /* 0x010e240000000a00 */
[----:B------:R-:W5:Y:S01]  /*0200*/  @!P0 LDG.E.EL R11, desc[UR4][R8.64] ;  /* 0x00000004080b8981 */ /* 0x000f62000c2e1900 */
[----:B0-----:R-:W-:-:S04]  /*0210*/  IMAD.WIDE R2, R13, 0x4, R2 ;  /* 0x000000040d027825 */ /* 0x001fc800078e0202 */
[----:B--2---:R-:W-:-:S04]  /*0220*/  FADD R12, R12, 9.9999997473787516356e-06 ;  /* 0x3727c5ac0c0c7421 */ /* 0x004fc80000000000 */
[----:B------:R-:W0:Y:S02]  /*0230*/  MUFU.SQRT R14, R12 ;  /* 0x0000000c000e7308 */ /* 0x000e240000002000 */
[C---:B0-----:R-:W-:Y:S02]  /*0240*/  FSETP.GT.AND P0, PT, R14.reuse, 8.50705917302346158658e+37, PT ;  /* 0x7e8000000e00780b */ /* 0x041fe40003f04000 */
[----:B------:R-:W-:-:S11]  /*0250*/  FSETP.GEU.AND P1, PT, R14, 1.175494350822287508e-38, PT ;  /* 0x008000000e00780b */ /* 0x000fd60003f2e000 */
[----:B------:R-:W-:-:S04]  /*0260*/  @P0 FMUL R14, R14, 0.25 ;  /* 0x3e8000000e0e0820 */ /* 0x000fc80000400000 */
[----:B------:R-:W-:Y:S01]  /*0270*/  @!P1 FMUL R14, R14, 16777216 ;  /* 0x4b8000000e0e9820 */ /* 0x000fe20000400000 */
[----:B------:R-:W-:-:S05]  /*0280*/  FSEL R5, R5, 1, P0 ;  /* 0x3f80000005057808 */ /* 0x000fca0000000000 */
[----:B------:R-:W0:Y:S01]  /*0290*/  MUFU.RCP R14, R14 ;  /* 0x0000000e000e7308 */ /* 0x000e220000001000 */
[----:B------:R-:W-:Y:S01]  /*02a0*/  LOP3.LUT P0, RZ, R16, 0x10, RZ, 0xc0, !PT ;  /* 0x0000001010ff7812 */ /* 0x000fe2000780c0ff */
[----:B------:R-:W-:-:S03]  /*02b0*/  @!P1 FMUL R5, R5, 16777216 ;  /* 0x4b80000005059820 */ /* 0x000fc60000400000 */
[----:B------:R-:W-:Y:S01]  /*02c0*/  ISETP.LT.AND P0, PT, R13, 0x10, !P0 ;  /* 0x000000100d00780c */ /* 0x000fe20004701270 */
[----:B---3--:R-:W-:Y:S01]  /*02d0*/  FADD R0, -R17, R0 ;  /* 0x0000000011007221 */ /* 0x008fe20000000100 */
[----:B0-----:R-:W-:-:S04]  /*02e0*/  FMUL R5, R14, R5 ;  /* 0x000000050e057220 */ /* 0x001fc80000400000 */
[----:B------:R-:W-:-:S04]  /*02f0*/  FMUL R0, R0, R5 ;  /* 0x0000000500007220 */ /* 0x000fc80000400000 */
[----:B-----5:R-:W-:-:S03]  /*0300*/  FFMA R11, R0, R10, R11 ;  /* 0x0000000a000b7223 */ /* 0x020fc6000000000b */
[----:B------:R-:W-:Y:S05]  /*0310*/  @!P0 EXIT ;  /* 0x000000000000894d */ /* 0x000fea0003800000 */
[----:B------:R-:W-:Y:S01]  /*0320*/  STG.E desc[UR4][R2.64], R11 ;  /* 0x0000000b02007986 */ /* 0x000fe2000c101904 */
[----:B------:R-:W-:Y:S05]  /*0330*/  EXIT ;  /* 0x000000000000794d */ /* 0x000fea0003800000 */
.L_x_0:
[----:B------:R-:W-:-:S00]  /*0340*/  BRA `(.L_x_0) ;  /* 0xfffffffc00fc7947 */ /* 0x000fc0000383ffff */
[----:B------:R-:W-:-:S00]  /*0350*/  NOP ;  /* 0x0000000000007918 */ /* 0x000fc00000000000 */
        /* <DEDUP_REMOVED lines=10> */
.L_x_1:


//--------------------- .nv.global.init           --------------------------
	.section	.nv.global.init,"aw",@progbits
.nv.global.init:
	.type		_$_str,@object
	.size		_$_str,(_$_str_$_2 - _$_str)
_$_str:
        /*0000*/ 	.byte	0x5f, 0x5f, 0x43, 0x55, 0x44, 0x41, 0x5f, 0x46, 0x54, 0x5a, 0x00
	.type		_$_str_$_2,@object
	.size		_$_str_$_2,(.L_1 - _$_str_$_2)
_$_str_$_2:
        /*000b*/ 	.byte	0x5f, 0x5f, 0x43, 0x55, 0x44, 0x41, 0x5f, 0x50, 0x52, 0x45, 0x43, 0x5f, 0x53, 0x51, 0x52, 0x54
        /*001b*/ 	.byte	0x00
.L_1:


//--------------------- .nv.constant0.triton_poi_fused__native_batch_norm_legit_no_training_4 --------------------------
	.section	.nv.constant0.triton_poi_fused__native_batch_norm_legit_no_training_4,"a",@progbits
	.sectionflags	@""
	.align	4
.nv.constant0.triton_poi_fused__native_batch_norm_legit_no_training_4:
	.zero		580
